	.headerflags	@"EF_CUDA_TEXMODE_UNIFIED EF_CUDA_64BIT_ADDRESS EF_CUDA_ACCELERATORS EF_CUDA_SM90 EF_CUDA_VIRTUAL_SM(EF_CUDA_SM90)"
	.elftype	@"ET_EXEC"


//--------------------- .nv.info                  --------------------------
	.section	.nv.info,"",@"SHT_CUDA_INFO"
	.align	4


	//----- nvinfo : EIATTR_REGCOUNT
	.align		4
        /*0000*/ 	.byte	0x04, 0x2f
        /*0002*/ 	.short	(.L_1 - .L_0)
	.align		4
.L_0:
        /*0004*/ 	.word	index@(triton_poi_fused_add_10)
        /*0008*/ 	.word	0x0000001a


	//----- nvinfo : EIATTR_MIN_STACK_SIZE
	.align		4
.L_1:
        /*000c*/ 	.byte	0x04, 0x12
        /*000e*/ 	.short	(.L_3 - .L_2)
	.align		4
.L_2:
        /*0010*/ 	.word	index@(triton_poi_fused_add_10)
        /*0014*/ 	.word	0x00000000


	//----- nvinfo : EIATTR_FRAME_SIZE
	.align		4
.L_3:
        /*0018*/ 	.byte	0x04, 0x11
        /*001a*/ 	.short	(.L_5 - .L_4)
	.align		4
.L_4:
        /*001c*/ 	.word	index@(triton_poi_fused_add_10)
        /*0020*/ 	.word	0x00000000


	//----- nvinfo : EIATTR_MIN_STACK_SIZE
	.align		4
.L_5:
        /*0024*/ 	.byte	0x04, 0x12
        /*0026*/ 	.short	(.L_7 - .L_6)
	.align		4
.L_6:
        /*0028*/ 	.word	index@(triton_poi_fused_add_10)
        /*002c*/ 	.word	0x00000000
.L_7:


//--------------------- .nv.info.triton_poi_fused_add_10 --------------------------
	.section	.nv.info.triton_poi_fused_add_10,"",@"SHT_CUDA_INFO"
	.sectionflags	@""
	.align	4


	//----- nvinfo : EIATTR_CUDA_API_VERSION
	.align		4
        /*0000*/ 	.byte	0x04, 0x37
        /*0002*/ 	.short	(.L_9 - .L_8)
.L_8:
        /*0004*/ 	.word	0x0000007c


	//----- nvinfo : EIATTR_KPARAM_INFO
	.align		4
.L_9:
        /*0008*/ 	.byte	0x04, 0x17
        /*000a*/ 	.short	(.L_11 - .L_10)
.L_10:
        /*000c*/ 	.word	0x00000000
        /*0010*/ 	.short	0x0007
        /*0012*/ 	.short	0x0034
        /*0014*/ 	.byte	0x00, 0xf0, 0x11, 0x00


	//----- nvinfo : EIATTR_KPARAM_INFO
	.align		4
.L_11:
        /*0018*/ 	.byte	0x04, 0x17
        /*001a*/ 	.short	(.L_13 - .L_12)
.L_12:
        /*001c*/ 	.word	0x00000000
        /*0020*/ 	.short	0x0006
        /*0022*/ 	.short	0x0030
        /*0024*/ 	.byte	0x00, 0xf0, 0x11, 0x00


	//----- nvinfo : EIATTR_KPARAM_INFO
	.align		4
.L_13:
        /*0028*/ 	.byte	0x04, 0x17
        /*002a*/ 	.short	(.L_15 - .L_14)
.L_14:
        /*002c*/ 	.word	0x00000000
        /*0030*/ 	.short	0x0005
        /*0032*/ 	.short	0x0028
        /*0034*/ 	.byte	0x00, 0xf4, 0x21, 0x00


	//----- nvinfo : EIATTR_KPARAM_INFO
	.align		4
.L_15:
        /*0038*/ 	.byte	0x04, 0x17
        /*003a*/ 	.short	(.L_17 - .L_16)
.L_16:
        /*003c*/ 	.word	0x00000000
        /*0040*/ 	.short	0x0004
        /*0042*/ 	.short	0x0020
        /*0044*/ 	.byte	0x00, 0xf4, 0x21, 0x00


	//----- nvinfo : EIATTR_KPARAM_INFO
	.align		4
.L_17:
        /*0048*/ 	.byte	0x04, 0x17
        /*004a*/ 	.short	(.L_19 - .L_18)
.L_18:
        /*004c*/ 	.word	0x00000000
        /*0050*/ 	.short	0x0003
        /*0052*/ 	.short	0x0018
        /*0054*/ 	.byte	0x00, 0xf4, 0x21, 0x00


	//----- nvinfo : EIATTR_KPARAM_INFO
	.align		4
.L_19:
        /*0058*/ 	.byte	0x04, 0x17
        /*005a*/ 	.short	(.L_21 - .L_20)
.L_20:
        /*005c*/ 	.word	0x00000000
        /*0060*/ 	.short	0x0002
        /*0062*/ 	.short	0x0010
        /*0064*/ 	.byte	0x00, 0xf4, 0x21, 0x00


	//----- nvinfo : EIATTR_KPARAM_INFO
	.align		4
.L_21:
        /*0068*/ 	.byte	0x04, 0x17
        /*006a*/ 	.short	(.L_23 - .L_22)
.L_22:
        /*006c*/ 	.word	0x00000000
        /*0070*/ 	.short	0x0001
        /*0072*/ 	.short	0x0008
        /*0074*/ 	.byte	0x00, 0xf4, 0x21, 0x00


	//----- nvinfo : EIATTR_KPARAM_INFO
	.align		4
.L_23:
        /*0078*/ 	.byte	0x04, 0x17
        /*007a*/ 	.short	(.L_25 - .L_24)
.L_24:
        /*007c*/ 	.word	0x00000000
        /*0080*/ 	.short	0x0000
        /*0082*/ 	.short	0x0000
        /*0084*/ 	.byte	0x00, 0xf4, 0x21, 0x00


	//----- nvinfo : EIATTR_SPARSE_MMA_MASK
	.align		4
.L_25:
        /*0088*/ 	.byte	0x03, 0x50
        /*008a*/ 	.short	0x0000


	//----- nvinfo : EIATTR_MAXREG_COUNT
	.align		4
        /*008c*/ 	.byte	0x03, 0x1b
        /*008e*/ 	.short	0x00ff


	//----- nvinfo : EIATTR_EXIT_INSTR_OFFSETS
	.align		4
        /*0090*/ 	.byte	0x04, 0x1c
        /*0092*/ 	.short	(.L_27 - .L_26)


	//   ....[0]....
.L_26:
        /*0094*/ 	.word	0x00000510


	//   ....[1]....
        /*0098*/ 	.word	0x00000530


	//----- nvinfo : EIATTR_REQNTID
	.align		4
.L_27:
        /*009c*/ 	.byte	0x04, 0x10
        /*009e*/ 	.short	(.L_29 - .L_28)
.L_28:
        /*00a0*/ 	.word	0x00000080
        /*00a4*/ 	.word	0x00000001
        /*00a8*/ 	.word	0x00000001


	//----- nvinfo : EIATTR_CBANK_PARAM_SIZE
	.align		4
.L_29:
        /*00ac*/ 	.byte	0x03, 0x19
        /*00ae*/ 	.short	0x0038


	//----- nvinfo : EIATTR_PARAM_CBANK
	.align		4
        /*00b0*/ 	.byte	0x04, 0x0a
        /*00b2*/ 	.short	(.L_31 - .L_30)
	.align		4
.L_30:
        /*00b4*/ 	.word	index@(.nv.constant0.triton_poi_fused_add_10)
        /*00b8*/ 	.short	0x0210
        /*00ba*/ 	.short	0x0038


	//----- nvinfo : EIATTR_SW_WAR
	.align		4
.L_31:
        /*00bc*/ 	.byte	0x04, 0x36
        /*00be*/ 	.short	(.L_33 - .L_32)
.L_32:
        /*00c0*/ 	.word	0x00000008
.L_33:


//--------------------- .nv.callgraph             --------------------------
	.section	.nv.callgraph,"",@"SHT_CUDA_CALLGRAPH"
	.align	4
	.sectionentsize	8
	.align		4
        /*0000*/ 	.word	0x00000000
	.align		4
        /*0004*/ 	.word	0xffffffff
	.align		4
        /*0008*/ 	.word	0x00000000
	.align		4
        /*000c*/ 	.word	0xfffffffe
	.align		4
        /*0010*/ 	.word	0x00000000
	.align		4
        /*0014*/ 	.word	0xfffffffd
	.align		4
        /*0018*/ 	.word	0x00000000
	.align		4
        /*001c*/ 	.word	0xfffffffc


//--------------------- .text.triton_poi_fused_add_10 --------------------------
	.section	.text.triton_poi_fused_add_10,"ax",@progbits
	.sectionflags	@"SHF_BARRIERS=1"
	.align	128
        .global         triton_poi_fused_add_10
        .type           triton_poi_fused_add_10,@function
        .size           triton_poi_fused_add_10,(.L_x_1 - triton_poi_fused_add_10)
        .other          triton_poi_fused_add_10,@"STO_CUDA_ENTRY STV_DEFAULT"
triton_poi_fused_add_10:
.text.triton_poi_fused_add_10:
[----:B------:R-:W0:Y:S01]  /*0000*/  LDC R1, c[0x0][0x28] ;  /* 0x00000a00ff017b82 */ /* 0x000e220000000800 */
[----:B------:R-:W1:Y:S07]  /*0010*/  S2R R0, SR_TID.X ;  /* 0x0000000000007919 */ /* 0x000e6e0000002100 */
[----:B------:R-:W2:Y:S01]  /*0020*/  S2UR UR4, SR_CTAID.Y ;  /* 0x00000000000479c3 */ /* 0x000ea20000002600 */
[----:B------:R-:W-:Y:S01]  /*0030*/  ULDC.64 UR6, c[0x0][0x208] ;  /* 0x0000820000067ab9 */ /* 0x000fe20000000a00 */
[----:B------:R-:W3:Y:S06]  /*0040*/  S2R R20, SR_CTAID.X ;  /* 0x0000000000147919 */ /* 0x000eec0000002500 */
[----:B------:R-:W4:Y:S08]  /*0050*/  LDC.64 R18, c[0x0][0x220] ;  /* 0x00008800ff127b82 */ /* 0x000f300000000a00 */
[----:B------:R-:W5:Y:S01]  /*0060*/  LDC.64 R16, c[0x0][0x218] ;  /* 0x00008600ff107b82 */ /* 0x000f620000000a00 */
[----:B--2---:R-:W-:-:S07]  /*0070*/  USHF.L.U32 UR4, UR4, 0x4, URZ ;  /* 0x0000000404047899 */ /* 0x004fce000800063f */
[----:B------:R-:W2:Y:S01]  /*0080*/  LDC.64 R10, c[0x0][0x230] ;  /* 0x00008c00ff0a7b82 */ /* 0x000ea20000000a00 */
[----:B-1----:R-:W-:Y:S01]  /*0090*/  SHF.R.U32.HI R4, RZ, 0x3, R0 ;  /* 0x00000003ff047819 */ /* 0x002fe20000011600 */
[----:B------:R-:W-:-:S06]  /*00a0*/  IMAD.SHL.U32 R2, R0, 0x2, RZ ;  /* 0x0000000200027824 */ /* 0x000fcc00078e00ff */
[----:B------:R-:W1:Y:S01]  /*00b0*/  LDC.64 R8, c[0x0][0x210] ;  /* 0x00008400ff087b82 */ /* 0x000e620000000a00 */
[----:B---3--:R-:W-:Y:S01]  /*00c0*/  IMAD.SHL.U32 R15, R20, 0x10, RZ ;  /* 0x00000010140f7824 */ /* 0x008fe200078e00ff */
[----:B------:R-:W-:Y:S02]  /*00d0*/  SGXT.U32 R4, R4, 0x4 ;  /* 0x000000040404781a */ /* 0x000fe40000000000 */
[----:B------:R-:W-:Y:S02]  /*00e0*/  LOP3.LUT R14, R2, 0xe, RZ, 0xc0, !PT ;  /* 0x0000000e020e7812 */ /* 0x000fe400078ec0ff */
[----:B------:R-:W-:Y:S02]  /*00f0*/  LOP3.LUT R3, R15, R4, RZ, 0xfc, !PT ;  /* 0x000000040f037212 */ /* 0x000fe400078efcff */
[----:B------:R-:W3:Y:S01]  /*0100*/  LDC.64 R6, c[0x0][0x228] ;  /* 0x00008a00ff067b82 */ /* 0x000ee20000000a00 */
[----:B------:R-:W-:Y:S02]  /*0110*/  LOP3.LUT R2, R14, UR4, RZ, 0xfc, !PT ;  /* 0x000000040e027c12 */ /* 0x000fe4000f8efcff */
[C---:B------:R-:W-:Y:S01]  /*0120*/  ISETP.GE.AND P1, PT, R3.reuse, 0x10, PT ;  /* 0x000000100300780c */ /* 0x040fe20003f26270 */
[----:B----4-:R-:W-:-:S03]  /*0130*/  IMAD.WIDE R18, R3, 0x4, R18 ;  /* 0x0000000403127825 */ /* 0x010fc600078e0212 */
[----:B------:R-:W-:Y:S01]  /*0140*/  ISETP.LT.AND P0, PT, R2, 0x10, !P1 ;  /* 0x000000100200780c */ /* 0x000fe20004f01270 */
[----:B------:R-:W-:Y:S01]  /*0150*/  IMAD R5, R3, 0x10, R2 ;  /* 0x0000001003057824 */ /* 0x000fe200078e0202 */
[----:B------:R-:W-:Y:S01]  /*0160*/  CS2R R2, SRZ ;  /* 0x0000000000027805 */ /* 0x000fe2000001ff00 */
[----:B------:R-:W4:Y:S02]  /*0170*/  LDC.64 R12, c[0x0][0x238] ;  /* 0x00008e00ff0c7b82 */ /* 0x000f240000000a00 */
[----:B-----5:R-:W-:-:S04]  /*0180*/  IMAD.WIDE R16, R5, 0x4, R16 ;  /* 0x0000000405107825 */ /* 0x020fc800078e0210 */
[----:B------:R-:W-:-:S04]  /*0190*/  IMAD.MOV.U32 R5, RZ, RZ, RZ ;  /* 0x000000ffff057224 */ /* 0x000fc800078e00ff */
[----:B------:R5:W4:Y:S04]  /*01a0*/  @P0 LDG.E.64 R2, desc[UR6][R16.64] ;  /* 0x0000000610020981 */ /* 0x000b28000c1e1b00 */
[----:B------:R1:W4:Y:S01]  /*01b0*/  @!P1 LDG.E.EL R5, desc[UR6][R18.64] ;  /* 0x0000000612059981 */ /* 0x000322000c2e1900 */
[----:B------:R-:W-:Y:S02]  /*01c0*/  SHF.R.S32.HI R20, RZ, 0x1b, R20 ;  /* 0x0000001bff147819 */ /* 0x000fe40000011414 */
[----:B------:R-:W-:Y:S02]  /*01d0*/  LOP3.LUT R15, R15, R14, RZ, 0xfc, !PT ;  /* 0x0000000e0f0f7212 */ /* 0x000fe400078efcff */
[----:B------:R-:W-:-:S04]  /*01e0*/  SGXT R14, R20, 0x1 ;  /* 0x00000001140e781a */ /* 0x000fc80000000200 */
[----:B------:R-:W-:Y:S02]  /*01f0*/  LEA.HI R14, R14, R15, RZ, 0x2 ;  /* 0x0000000f0e0e7211 */ /* 0x000fe400078f10ff */
[----:B------:R-:W-:Y:S02]  /*0200*/  ISETP.GE.AND P1, PT, R15, 0x10, PT ;  /* 0x000000100f00780c */ /* 0x000fe40003f26270 */
[----:B------:R-:W-:Y:S02]  /*0210*/  LOP3.LUT R20, R14, 0xfffffffc, RZ, 0xc0, !PT ;  /* 0xfffffffc0e147812 */ /* 0x000fe400078ec0ff */
[----:B------:R-:W-:-:S03]  /*0220*/  LOP3.LUT R14, R4, UR4, RZ, 0xfc, !PT ;  /* 0x00000004040e7c12 */ /* 0x000fc6000f8efcff */
[----:B-----5:R-:W-:Y:S01]  /*0230*/  IMAD.IADD R17, R15, 0x1, -R20 ;  /* 0x000000010f117824 */ /* 0x020fe200078e0a14 */
[C---:B------:R-:W-:Y:S01]  /*0240*/  ISETP.LT.AND P0, PT, R14.reuse, 0x10, !P1 ;  /* 0x000000100e00780c */ /* 0x040fe20004f01270 */
[----:B------:R-:W-:Y:S01]  /*0250*/  IMAD R15, R14, 0x10, R15 ;  /* 0x000000100e0f7824 */ /* 0x000fe200078e020f */
[----:B01----:R-:W-:Y:S01]  /*0260*/  CS2R R18, SRZ ;  /* 0x0000000000127805 */ /* 0x003fe2000001ff00 */
[----:B---3--:R-:W-:-:S04]  /*0270*/  IMAD.WIDE R6, R17, 0x4, R6 ;  /* 0x0000000411067825 */ /* 0x008fc800078e0206 */
[----:B--2---:R-:W-:-:S04]  /*0280*/  IMAD.WIDE R20, R15, 0x4, R10 ;  /* 0x000000040f147825 */ /* 0x004fc800078e020a */
[----:B------:R-:W-:Y:S01]  /*0290*/  IMAD.WIDE R8, R15, 0x4, R8 ;  /* 0x000000040f087825 */ /* 0x000fe200078e0208 */
[----:B------:R-:W-:Y:S02]  /*02a0*/  CS2R R14, SRZ ;  /* 0x00000000000e7805 */ /* 0x000fe4000001ff00 */
[----:B------:R-:W-:Y:S01]  /*02b0*/  CS2R R10, SRZ ;  /* 0x00000000000a7805 */ /* 0x000fe2000001ff00 */
[----:B------:R0:W2:Y:S01]  /*02c0*/  @!P1 LDG.E.EL.64 R18, desc[UR6][R6.64] ;  /* 0x0000000606129981 */ /* 0x0000a2000c2e1b00 */
[----:B----4-:R-:W-:Y:S01]  /*02d0*/  IMAD.WIDE R12, R17, 0x4, R12 ;  /* 0x00000004110c7825 */ /* 0x010fe200078e020c */
[----:B------:R-:W-:Y:S02]  /*02e0*/  CS2R R16, SRZ ;  /* 0x0000000000107805 */ /* 0x000fe4000001ff00 */
[----:B------:R-:W2:Y:S04]  /*02f0*/  @P0 LDG.E.64 R14, desc[UR6][R8.64] ;  /* 0x00000006080e0981 */ /* 0x000ea8000c1e1b00 */
[----:B------:R-:W3:Y:S04]  /*0300*/  @P0 LDG.E.64 R10, desc[UR6][R20.64] ;  /* 0x00000006140a0981 */ /* 0x000ee8000c1e1b00 */
[----:B------:R1:W3:Y:S01]  /*0310*/  @!P1 LDG.E.EL.64 R16, desc[UR6][R12.64] ;  /* 0x000000060c109981 */ /* 0x0002e2000c2e1b00 */
[----:B------:R-:W4:Y:S01]  /*0320*/  S2UR UR5, SR_CgaCtaId ;  /* 0x00000000000579c3 */ /* 0x000f220000008800 */
[----:B------:R-:W-:Y:S01]  /*0330*/  IMAD.SHL.U32 R22, R0, 0x20, RZ ;  /* 0x0000002000167824 */ /* 0x000fe200078e00ff */
[----:B------:R-:W-:-:S04]  /*0340*/  UMOV UR4, 0x400 ;  /* 0x0000040000047882 */ /* 0x000fc80000000000 */
[----:B------:R-:W-:-:S04]  /*0350*/  LOP3.LUT R23, R22, 0xe0, RZ, 0xc0, !PT ;  /* 0x000000e016177812 */ /* 0x000fc800078ec0ff */
[C---:B------:R-:W-:Y:S02]  /*0360*/  LOP3.LUT R22, R23.reuse, 0x10, RZ, 0xfc, !PT ;  /* 0x0000001017167812 */ /* 0x040fe400078efcff */
[----:B------:R-:W-:Y:S01]  /*0370*/  LOP3.LUT R4, R23, R4, RZ, 0xfc, !PT ;  /* 0x0000000417047212 */ /* 0x000fe200078efcff */
[----:B----4-:R-:W-:-:S06]  /*0380*/  UPRMT UR4, UR5, 0x654, UR4 ;  /* 0x0000065405047896 */ /* 0x010fcc0008000004 */
[----:B------:R-:W-:Y:S02]  /*0390*/  LEA.HI R23, R23, UR4, RZ, 0x1e ;  /* 0x0000000417177c11 */ /* 0x000fe4000f8ff0ff */
[----:B0-----:R-:W-:-:S03]  /*03a0*/  LEA.HI R7, R22, UR4, RZ, 0x1e ;  /* 0x0000000416077c11 */ /* 0x001fc6000f8ff0ff */
[C---:B------:R-:W-:Y:S02]  /*03b0*/  IMAD R23, R4.reuse, 0x4, R23 ;  /* 0x0000000404177824 */ /* 0x040fe400078e0217 */
[----:B------:R-:W-:Y:S01]  /*03c0*/  IMAD R4, R4, 0x4, R7 ;  /* 0x0000000404047824 */ /* 0x000fe200078e0207 */
[----:B------:R-:W-:Y:S01]  /*03d0*/  SHF.R.U32.HI R6, RZ, 0x1, R0 ;  /* 0x00000001ff067819 */ /* 0x000fe20000011600 */
[----:B------:R-:W-:-:S03]  /*03e0*/  IMAD.SHL.U32 R0, R0, 0x8, RZ ;  /* 0x0000000800007824 */ /* 0x000fc600078e00ff */
[----:B------:R-:W-:Y:S02]  /*03f0*/  LOP3.LUT R6, R6, 0x3c, RZ, 0xc0, !PT ;  /* 0x0000003c06067812 */ /* 0x000fe400078ec0ff */
[----:B------:R-:W-:-:S04]  /*0400*/  LOP3.LUT R7, R0, 0x3f8, RZ, 0xc0, !PT ;  /* 0x000003f800077812 */ /* 0x000fc800078ec0ff */
[----:B------:R-:W-:Y:S01]  /*0410*/  IADD3 R6, R7, UR4, R6 ;  /* 0x0000000407067c10 */ /* 0x000fe2000fffe006 */
[C---:B------:R-:W-:Y:S01]  /*0420*/  FADD R2, R5.reuse, R2 ;  /* 0x0000000205027221 */ /* 0x040fe20000000000 */
[----:B------:R-:W-:-:S04]  /*0430*/  FADD R3, R5, R3 ;  /* 0x0000000305037221 */ /* 0x000fc80000000000 */
[----:B------:R-:W-:Y:S04]  /*0440*/  STS [R23], R2 ;  /* 0x0000000217007388 */ /* 0x000fe80000000800 */
[----:B------:R-:W-:Y:S01]  /*0450*/  STS [R4+0x40], R3 ;  /* 0x0000400304007388 */ /* 0x000fe20000000800 */
[----:B------:R-:W-:Y:S06]  /*0460*/  BAR.SYNC.DEFER_BLOCKING 0x0 ;  /* 0x0000000000007b1d */ /* 0x000fec0000010000 */
[----:B------:R-:W0:Y:S04]  /*0470*/  LDS R0, [R6] ;  /* 0x0000000006007984 */ /* 0x000e280000000800 */
[----:B------:R-:W4:Y:S01]  /*0480*/  LDS R5, [R6+0x4] ;  /* 0x0000040006057984 */ /* 0x000f220000000800 */
[----:B--2---:R-:W-:Y:S01]  /*0490*/  FADD R7, R18, R14 ;  /* 0x0000000e12077221 */ /* 0x004fe20000000000 */
[----:B-1----:R-:W-:Y:S01]  /*04a0*/  FADD R12, R19, R15 ;  /* 0x0000000f130c7221 */ /* 0x002fe20000000000 */
[----:B---3--:R-:W-:Y:S01]  /*04b0*/  FADD R10, R16, R10 ;  /* 0x0000000a100a7221 */ /* 0x008fe20000000000 */
[----:B------:R-:W-:Y:S01]  /*04c0*/  FADD R11, R17, R11 ;  /* 0x0000000b110b7221 */ /* 0x000fe20000000000 */
[----:B0-----:R-:W-:Y:S01]  /*04d0*/  FADD R7, R0, R7 ;  /* 0x0000000700077221 */ /* 0x001fe20000000000 */
[----:B----4-:R-:W-:-:S03]  /*04e0*/  FADD R12, R5, R12 ;  /* 0x0000000c050c7221 */ /* 0x010fc60000000000 */
[----:B------:R-:W-:Y:S01]  /*04f0*/  FADD R10, R10, R7 ;  /* 0x000000070a0a7221 */ /* 0x000fe20000000000 */
[----:B------:R-:W-:Y:S01]  /*0500*/  FADD R11, R11, R12 ;  /* 0x0000000c0b0b7221 */ /* 0x000fe20000000000 */
[----:B------:R-:W-:Y:S06]  /*0510*/  @!P0 EXIT ;  /* 0x000000000000894d */ /* 0x000fec0003800000 */
[----:B------:R-:W-:Y:S01]  /*0520*/  STG.E.64 desc[UR6][R8.64], R10 ;  /* 0x0000000a08007986 */ /* 0x000fe2000c101b06 */
[----:B------:R-:W-:Y:S05]  /*0530*/  EXIT ;  /* 0x000000000000794d */ /* 0x000fea0003800000 */
.L_x_0:
[----:B------:R-:W-:-:S00]  /*0540*/  BRA `(.L_x_0) ;  /* 0xfffffffc00fc7947 */ /* 0x000fc0000383ffff */
[----:B------:R-:W-:-:S00]  /*0550*/  NOP ;  /* 0x0000000000007918 */ /* 0x000fc00000000000 */
        /* <DEDUP_REMOVED lines=10> */
.L_x_1:


//--------------------- .nv.shared.triton_poi_fused_add_10 --------------------------
	.section	.nv.shared.triton_poi_fused_add_10,"aw",@nobits
	.sectionflags	@""
	.align	16
	.zero		1024


//--------------------- .nv.constant0.triton_poi_fused_add_10 --------------------------
	.section	.nv.constant0.triton_poi_fused_add_10,"a",@progbits
	.sectionflags	@""
	.align	4
.nv.constant0.triton_poi_fused_add_10:
	.zero		584
